	.headerflags	@"EF_CUDA_TEXMODE_UNIFIED EF_CUDA_64BIT_ADDRESS EF_CUDA_ACCELERATORS EF_CUDA_SM90 EF_CUDA_VIRTUAL_SM(EF_CUDA_SM90)"
	.elftype	@"ET_EXEC"


//--------------------- .nv.info                  --------------------------
	.section	.nv.info,"",@"SHT_CUDA_INFO"
	.align	4


	//----- nvinfo : EIATTR_REGCOUNT
	.align		4
        /*0000*/ 	.byte	0x04, 0x2f
        /*0002*/ 	.short	(.L_1 - .L_0)
	.align		4
.L_0:
        /*0004*/ 	.word	index@(triton_poi_fused_avg_pool2d_9)
        /*0008*/ 	.word	0x00000020


	//----- nvinfo : EIATTR_MIN_STACK_SIZE
	.align		4
.L_1:
        /*000c*/ 	.byte	0x04, 0x12
        /*000e*/ 	.short	(.L_3 - .L_2)
	.align		4
.L_2:
        /*0010*/ 	.word	index@(triton_poi_fused_avg_pool2d_9)
        /*0014*/ 	.word	0x00000000


	//----- nvinfo : EIATTR_FRAME_SIZE
	.align		4
.L_3:
        /*0018*/ 	.byte	0x04, 0x11
        /*001a*/ 	.short	(.L_5 - .L_4)
	.align		4
.L_4:
        /*001c*/ 	.word	index@(triton_poi_fused_avg_pool2d_9)
        /*0020*/ 	.word	0x00000000


	//----- nvinfo : EIATTR_MIN_STACK_SIZE
	.align		4
.L_5:
        /*0024*/ 	.byte	0x04, 0x12
        /*0026*/ 	.short	(.L_7 - .L_6)
	.align		4
.L_6:
        /*0028*/ 	.word	index@(triton_poi_fused_avg_pool2d_9)
        /*002c*/ 	.word	0x00000000
.L_7:


//--------------------- .nv.info.triton_poi_fused_avg_pool2d_9 --------------------------
	.section	.nv.info.triton_poi_fused_avg_pool2d_9,"",@"SHT_CUDA_INFO"
	.sectionflags	@""
	.align	4


	//----- nvinfo : EIATTR_CUDA_API_VERSION
	.align		4
        /*0000*/ 	.byte	0x04, 0x37
        /*0002*/ 	.short	(.L_9 - .L_8)
.L_8:
        /*0004*/ 	.word	0x0000007c


	//----- nvinfo : EIATTR_KPARAM_INFO
	.align		4
.L_9:
        /*0008*/ 	.byte	0x04, 0x17
        /*000a*/ 	.short	(.L_11 - .L_10)
.L_10:
        /*000c*/ 	.word	0x00000000
        /*0010*/ 	.short	0x0002
        /*0012*/ 	.short	0x0010
        /*0014*/ 	.byte	0x00, 0xf0, 0x11, 0x00


	//----- nvinfo : EIATTR_KPARAM_INFO
	.align		4
.L_11:
        /*0018*/ 	.byte	0x04, 0x17
        /*001a*/ 	.short	(.L_13 - .L_12)
.L_12:
        /*001c*/ 	.word	0x00000000
        /*0020*/ 	.short	0x0001
        /*0022*/ 	.short	0x0008
        /*0024*/ 	.byte	0x00, 0xf4, 0x21, 0x00


	//----- nvinfo : EIATTR_KPARAM_INFO
	.align		4
.L_13:
        /*0028*/ 	.byte	0x04, 0x17
        /*002a*/ 	.short	(.L_15 - .L_14)
.L_14:
        /*002c*/ 	.word	0x00000000
        /*0030*/ 	.short	0x0000
        /*0032*/ 	.short	0x0000
        /*0034*/ 	.byte	0x00, 0xf4, 0x21, 0x00


	//----- nvinfo : EIATTR_SPARSE_MMA_MASK
	.align		4
.L_15:
        /*0038*/ 	.byte	0x03, 0x50
        /*003a*/ 	.short	0x0000


	//----- nvinfo : EIATTR_MAXREG_COUNT
	.align		4
        /*003c*/ 	.byte	0x03, 0x1b
        /*003e*/ 	.short	0x00ff


	//----- nvinfo : EIATTR_EXIT_INSTR_OFFSETS
	.align		4
        /*0040*/ 	.byte	0x04, 0x1c
        /*0042*/ 	.short	(.L_17 - .L_16)


	//   ....[0]....
.L_16:
        /*0044*/ 	.word	0x000008f0


	//----- nvinfo : EIATTR_REQNTID
	.align		4
.L_17:
        /*0048*/ 	.byte	0x04, 0x10
        /*004a*/ 	.short	(.L_19 - .L_18)
.L_18:
        /*004c*/ 	.word	0x00000100
        /*0050*/ 	.word	0x00000001
        /*0054*/ 	.word	0x00000001


	//----- nvinfo : EIATTR_CBANK_PARAM_SIZE
	.align		4
.L_19:
        /*0058*/ 	.byte	0x03, 0x19
        /*005a*/ 	.short	0x0014


	//----- nvinfo : EIATTR_PARAM_CBANK
	.align		4
        /*005c*/ 	.byte	0x04, 0x0a
        /*005e*/ 	.short	(.L_21 - .L_20)
	.align		4
.L_20:
        /*0060*/ 	.word	index@(.nv.constant0.triton_poi_fused_avg_pool2d_9)
        /*0064*/ 	.short	0x0210
        /*0066*/ 	.short	0x0014


	//----- nvinfo : EIATTR_SW_WAR
	.align		4
.L_21:
        /*0068*/ 	.byte	0x04, 0x36
        /*006a*/ 	.short	(.L_23 - .L_22)
.L_22:
        /*006c*/ 	.word	0x00000008
.L_23:


//--------------------- .nv.callgraph             --------------------------
	.section	.nv.callgraph,"",@"SHT_CUDA_CALLGRAPH"
	.align	4
	.sectionentsize	8
	.align		4
        /*0000*/ 	.word	0x00000000
	.align		4
        /*0004*/ 	.word	0xffffffff
	.align		4
        /*0008*/ 	.word	0x00000000
	.align		4
        /*000c*/ 	.word	0xfffffffe
	.align		4
        /*0010*/ 	.word	0x00000000
	.align		4
        /*0014*/ 	.word	0xfffffffd
	.align		4
        /*0018*/ 	.word	0x00000000
	.align		4
        /*001c*/ 	.word	0xfffffffc


//--------------------- .text.triton_poi_fused_avg_pool2d_9 --------------------------
	.section	.text.triton_poi_fused_avg_pool2d_9,"ax",@progbits
	.align	128
        .global         triton_poi_fused_avg_pool2d_9
        .type           triton_poi_fused_avg_pool2d_9,@function
        .size           triton_poi_fused_avg_pool2d_9,(.L_x_1 - triton_poi_fused_avg_pool2d_9)
        .other          triton_poi_fused_avg_pool2d_9,@"STO_CUDA_ENTRY STV_DEFAULT"
triton_poi_fused_avg_pool2d_9:
.text.triton_poi_fused_avg_pool2d_9:
[----:B------:R-:W-:Y:S01]  /*0000*/  LDC R1, c[0x0][0x28] ;  /* 0x00000a00ff017b82 */ /* 0x000fe20000000800 */
[----:B------:R-:W1:Y:S07]  /*0010*/  S2R R0, SR_TID.X ;  /* 0x0000000000007919 */ /* 0x000e6e0000002100 */
[----:B------:R-:W2:Y:S01]  /*0020*/  LDC.64 R8, c[0x0][0x210] ;  /* 0x00008400ff087b82 */ /* 0x000ea20000000a00 */
[----:B------:R-:W-:Y:S01]  /*0030*/  CS2R R12, SRZ ;  /* 0x00000000000c7805 */ /* 0x000fe2000001ff00 */
[----:B------:R-:W-:Y:S01]  /*0040*/  ULDC.64 UR4, c[0x0][0x208] ;  /* 0x0000820000047ab9 */ /* 0x000fe20000000a00 */
[----:B------:R-:W3:Y:S01]  /*0050*/  S2R R25, SR_CTAID.X ;  /* 0x0000000000197919 */ /* 0x000ee20000002500 */
[----:B-1----:R-:W-:-:S05]  /*0060*/  IMAD.SHL.U32 R0, R0, 0x2, RZ ;  /* 0x0000000200007824 */ /* 0x002fca00078e00ff */
[----:B------:R-:W-:-:S05]  /*0070*/  LOP3.LUT R0, R0, 0x1fe, RZ, 0xc0, !PT ;  /* 0x000001fe00007812 */ /* 0x000fca00078ec0ff */
[----:B---3--:R-:W-:-:S04]  /*0080*/  IMAD R25, R25, 0x200, R0 ;  /* 0x0000020019197824 */ /* 0x008fc800078e0200 */
[----:B------:R-:W-:-:S04]  /*0090*/  IMAD.HI R0, R25, 0x2aaaaaab, RZ ;  /* 0x2aaaaaab19007827 */ /* 0x000fc800078e02ff */
[----:B------:R-:W-:Y:S01]  /*00a0*/  VIADD R5, R25, 0xffffcf40 ;  /* 0xffffcf4019057836 */ /* 0x000fe20000000000 */
[----:B------:R-:W-:-:S03]  /*00b0*/  SHF.R.U32.HI R3, RZ, 0x1f, R0 ;  /* 0x0000001fff037819 */ /* 0x000fc60000011600 */
[----:B--2---:R-:W-:Y:S01]  /*00c0*/  IMAD.WIDE R4, R5, 0x4, R8 ;  /* 0x0000000405047825 */ /* 0x004fe200078e0208 */
[CC--:B------:R-:W-:Y:S02]  /*00d0*/  LEA.HI.SX32 R27, R0.reuse, R3.reuse, 0x1b ;  /* 0x00000003001b7211 */ /* 0x0c0fe400078fdaff */
[----:B------:R-:W-:Y:S02]  /*00e0*/  LEA.HI.SX32 R0, R0, R3, 0x15 ;  /* 0x0000000300007211 */ /* 0x000fe400078faaff */
[----:B------:R-:W-:Y:S02]  /*00f0*/  SHF.R.S32.HI R2, RZ, 0x1f, R27 ;  /* 0x0000001fff027819 */ /* 0x000fe4000001141b */
[----:B------:R-:W-:Y:S02]  /*0100*/  LEA.HI R3, R0, R0, RZ, 0x6 ;  /* 0x0000000000037211 */ /* 0x000fe400078f30ff */
[----:B------:R-:W-:Y:S02]  /*0110*/  LEA.HI R2, R2, R27, RZ, 0x6 ;  /* 0x0000001b02027211 */ /* 0x000fe400078f30ff */
[----:B------:R-:W-:-:S02]  /*0120*/  LOP3.LUT R3, R3, 0xffffffc0, RZ, 0xc0, !PT ;  /* 0xffffffc003037812 */ /* 0x000fc400078ec0ff */
[----:B------:R-:W-:-:S03]  /*0130*/  LOP3.LUT R2, R2, 0xffffffc0, RZ, 0xc0, !PT ;  /* 0xffffffc002027812 */ /* 0x000fc600078ec0ff */
[----:B------:R-:W-:Y:S02]  /*0140*/  IMAD.IADD R0, R0, 0x1, -R3 ;  /* 0x0000000100007824 */ /* 0x000fe400078e0a03 */
[----:B------:R-:W-:-:S05]  /*0150*/  IMAD.IADD R27, R27, 0x1, -R2 ;  /* 0x000000011b1b7824 */ /* 0x000fca00078e0a02 */
[----:B------:R-:W-:-:S04]  /*0160*/  ISETP.GT.AND P1, PT, R27, RZ, PT ;  /* 0x000000ff1b00720c */ /* 0x000fc80003f24270 */
[----:B------:R-:W-:Y:S02]  /*0170*/  ISETP.GT.AND P6, PT, R0, RZ, P1 ;  /* 0x000000ff0000720c */ /* 0x000fe40000fc4270 */
[----:B------:R-:W-:-:S04]  /*0180*/  ISETP.GT.AND P0, PT, R27, -0x1, PT ;  /* 0xffffffff1b00780c */ /* 0x000fc80003f04270 */
[----:B------:R-:W-:Y:S01]  /*0190*/  ISETP.GT.AND P0, PT, R0, RZ, P0 ;  /* 0x000000ff0000720c */ /* 0x000fe20000704270 */
[----:B------:R-:W-:Y:S01]  /*01a0*/  VIADD R15, R25, 0xffffd000 ;  /* 0xffffd000190f7836 */ /* 0x000fe20000000000 */
[----:B------:R-:W-:-:S05]  /*01b0*/  CS2R R10, SRZ ;  /* 0x00000000000a7805 */ /* 0x000fca000001ff00 */
[----:B------:R1:W2:Y:S01]  /*01c0*/  @P6 LDG.E.64 R12, desc[UR4][R4.64] ;  /* 0x00000004040c6981 */ /* 0x0002a2000c1e1b00 */
[----:B------:R-:W-:-:S05]  /*01d0*/  IMAD.WIDE R14, R15, 0x4, R8 ;  /* 0x000000040f0e7825 */ /* 0x000fca00078e0208 */
[----:B------:R3:W4:Y:S01]  /*01e0*/  @P0 LDG.E.64 R10, desc[UR4][R14.64] ;  /* 0x000000040e0a0981 */ /* 0x000722000c1e1b00 */
[C---:B------:R-:W-:Y:S01]  /*01f0*/  LOP3.LUT R2, R0.reuse, R27, RZ, 0xfc, !PT ;  /* 0x0000001b00027212 */ /* 0x040fe200078efcff */
[----:B------:R-:W-:Y:S01]  /*0200*/  VIADD R29, R27, 0x1 ;  /* 0x000000011b1d7836 */ /* 0x000fe20000000000 */
[C---:B------:R-:W-:Y:S01]  /*0210*/  ISETP.GT.AND P1, PT, R0.reuse, -0x1, P1 ;  /* 0xffffffff0000780c */ /* 0x040fe20000f24270 */
[----:B------:R-:W-:Y:S01]  /*0220*/  VIADD R24, R0, 0x1 ;  /* 0x0000000100187836 */ /* 0x000fe20000000000 */
[----:B------:R-:W-:Y:S02]  /*0230*/  ISETP.GT.AND P4, PT, R2, -0x1, PT ;  /* 0xffffffff0200780c */ /* 0x000fe40003f84270 */
[----:B-1----:R-:W-:Y:S02]  /*0240*/  CS2R R4, SRZ ;  /* 0x0000000000047805 */ /* 0x002fe4000001ff00 */
[----:B------:R-:W-:Y:S01]  /*0250*/  ISETP.GE.U32.AND P3, PT, R29, 0x40, PT ;  /* 0x000000401d00780c */ /* 0x000fe20003f66070 */
[----:B------:R-:W-:Y:S01]  /*0260*/  IMAD.WIDE R18, R25, 0x4, R8 ;  /* 0x0000000419127825 */ /* 0x000fe200078e0208 */
[----:B------:R-:W-:-:S02]  /*0270*/  ISETP.GE.U32.AND P2, PT, R24, 0x40, PT ;  /* 0x000000401800780c */ /* 0x000fc40003f46070 */
[----:B---3--:R-:W-:Y:S02]  /*0280*/  CS2R R14, SRZ ;  /* 0x00000000000e7805 */ /* 0x008fe4000001ff00 */
[C---:B------:R-:W-:Y:S01]  /*0290*/  ISETP.GT.AND P5, PT, R0.reuse, RZ, !P3 ;  /* 0x000000ff0000720c */ /* 0x040fe20005fa4270 */
[C---:B------:R-:W-:Y:S01]  /*02a0*/  VIADD R17, R25.reuse, 0x2f40 ;  /* 0x00002f4019117836 */ /* 0x040fe20000000000 */
[----:B------:R-:W-:Y:S01]  /*02b0*/  ISETP.GT.AND P3, PT, R0, -0x1, !P3 ;  /* 0xffffffff0000780c */ /* 0x000fe20005f64270 */
[C---:B------:R-:W-:Y:S01]  /*02c0*/  VIADD R23, R25.reuse, 0xffffd0c0 ;  /* 0xffffd0c019177836 */ /* 0x040fe20000000000 */
[----:B------:R-:W-:Y:S01]  /*02d0*/  CS2R R2, SRZ ;  /* 0x0000000000027805 */ /* 0x000fe2000001ff00 */
[----:B------:R-:W-:Y:S01]  /*02e0*/  VIADD R21, R25, 0xffffff40 ;  /* 0xffffff4019157836 */ /* 0x000fe20000000000 */
[----:B------:R-:W-:Y:S01]  /*02f0*/  CS2R R6, SRZ ;  /* 0x0000000000067805 */ /* 0x000fe2000001ff00 */
[----:B------:R1:W3:Y:S01]  /*0300*/  @P4 LDG.E.64 R4, desc[UR4][R18.64] ;  /* 0x0000000412044981 */ /* 0x0002e2000c1e1b00 */
[----:B------:R-:W-:-:S04]  /*0310*/  IMAD.WIDE R16, R17, 0x4, R8 ;  /* 0x0000000411107825 */ /* 0x000fc800078e0208 */
[----:B------:R-:W-:-:S04]  /*0320*/  IMAD.WIDE R22, R23, 0x4, R8 ;  /* 0x0000000417167825 */ /* 0x000fc800078e0208 */
[--C-:B------:R-:W-:Y:S01]  /*0330*/  IMAD.WIDE R20, R21, 0x4, R8.reuse ;  /* 0x0000000415147825 */ /* 0x100fe200078e0208 */
[----:B------:R-:W5:Y:S03]  /*0340*/  @P5 LDG.E.64 R2, desc[UR4][R22.64] ;  /* 0x0000000416025981 */ /* 0x000f66000c1e1b00 */
[----:B-1----:R-:W-:Y:S01]  /*0350*/  VIADD R19, R25, 0xc0 ;  /* 0x000000c019137836 */ /* 0x002fe20000000000 */
[----:B------:R-:W3:Y:S03]  /*0360*/  @P1 LDG.E.64 R6, desc[UR4][R20.64] ;  /* 0x0000000414061981 */ /* 0x000ee6000c1e1b00 */
[----:B------:R-:W-:-:S05]  /*0370*/  IMAD.WIDE R18, R19, 0x4, R8 ;  /* 0x0000000413127825 */ /* 0x000fca00078e0208 */
[----:B------:R1:W3:Y:S02]  /*0380*/  @P3 LDG.E.64 R14, desc[UR4][R18.64] ;  /* 0x00000004120e3981 */ /* 0x0002e4000c1e1b00 */
[----:B01----:R-:W-:Y:S02]  /*0390*/  VIADD R18, R27, 0xffffffff ;  /* 0xffffffff1b127836 */ /* 0x003fe40000000000 */
[----:B------:R-:W-:Y:S01]  /*03a0*/  VIADD R23, R25, 0x3000 ;  /* 0x0000300019177836 */ /* 0x000fe20000000000 */
[----:B------:R-:W-:-:S03]  /*03b0*/  CS2R R20, SRZ ;  /* 0x0000000000147805 */ /* 0x000fc6000001ff00 */
[----:B------:R-:W-:Y:S01]  /*03c0*/  IMAD.WIDE R22, R23, 0x4, R8 ;  /* 0x0000000417167825 */ /* 0x000fe200078e0208 */
[----:B------:R-:W-:Y:S02]  /*03d0*/  LOP3.LUT R24, R24, R29, RZ, 0xfc, !PT ;  /* 0x0000001d18187212 */ /* 0x000fe400078efcff */
[----:B--2---:R-:W-:Y:S02]  /*03e0*/  SEL R26, R12, RZ, P6 ;  /* 0x000000ff0c1a7207 */ /* 0x004fe40003000000 */
[----:B------:R-:W-:Y:S02]  /*03f0*/  SEL R28, R13, RZ, P6 ;  /* 0x000000ff0d1c7207 */ /* 0x000fe40003000000 */
[----:B------:R-:W-:Y:S02]  /*0400*/  ISETP.GT.AND P6, PT, R27, RZ, !P2 ;  /* 0x000000ff1b00720c */ /* 0x000fe400057c4270 */
[----:B------:R-:W-:Y:S02]  /*0410*/  CS2R R12, SRZ ;  /* 0x00000000000c7805 */ /* 0x000fe4000001ff00 */
[----:B----4-:R-:W-:-:S02]  /*0420*/  SEL R10, R10, RZ, P0 ;  /* 0x000000ff0a0a7207 */ /* 0x010fc40000000000 */
[----:B------:R-:W-:Y:S02]  /*0430*/  SEL R11, R11, RZ, P0 ;  /* 0x000000ff0b0b7207 */ /* 0x000fe40000000000 */
[----:B------:R-:W-:-:S04]  /*0440*/  ISETP.GT.AND P0, PT, R27, 0x1, PT ;  /* 0x000000011b00780c */ /* 0x000fc80003f04270 */
[----:B------:R-:W-:Y:S01]  /*0450*/  SEL R18, R18, RZ, P0 ;  /* 0x000000ff12127207 */ /* 0x000fe20000000000 */
[----:B------:R0:W2:Y:S01]  /*0460*/  @P6 LDG.E.64 R12, desc[UR4][R16.64] ;  /* 0x00000004100c6981 */ /* 0x0000a2000c1e1b00 */
[C---:B------:R-:W-:Y:S02]  /*0470*/  ISETP.GE.AND P0, PT, R27.reuse, 0x3e, PT ;  /* 0x0000003e1b00780c */ /* 0x040fe40003f06270 */
[C---:B------:R-:W-:Y:S01]  /*0480*/  ISETP.GT.AND P2, PT, R27.reuse, -0x1, !P2 ;  /* 0xffffffff1b00780c */ /* 0x040fe20005744270 */
[----:B0-----:R-:W-:-:S05]  /*0490*/  VIADD R16, R27, 0x2 ;  /* 0x000000021b107836 */ /* 0x001fca0000000000 */
[----:B------:R-:W-:-:S07]  /*04a0*/  SEL R16, R16, RZ, !P0 ;  /* 0x000000ff10107207 */ /* 0x000fce0004000000 */
[----:B------:R0:W4:Y:S01]  /*04b0*/  @P2 LDG.E.64 R20, desc[UR4][R22.64] ;  /* 0x0000000416142981 */ /* 0x000122000c1e1b00 */
[----:B------:R-:W-:Y:S01]  /*04c0*/  ISETP.GT.AND P0, PT, R27, 0x3d, PT ;  /* 0x0000003d1b00780c */ /* 0x000fe20003f04270 */
[----:B------:R-:W-:Y:S02]  /*04d0*/  VIADD R19, R16, 0x40 ;  /* 0x0000004010137836 */ /* 0x000fe40000000000 */
[----:B0-----:R-:W-:-:S10]  /*04e0*/  VIADD R22, R0, 0xffffffff ;  /* 0xffffffff00167836 */ /* 0x001fd40000000000 */
[----:B------:R-:W-:Y:S01]  /*04f0*/  @!P0 IMAD.MOV R19, RZ, RZ, R16 ;  /* 0x000000ffff138224 */ /* 0x000fe200078e0210 */
[C---:B------:R-:W-:Y:S01]  /*0500*/  ISETP.GT.AND P0, PT, R0.reuse, 0x1, PT ;  /* 0x000000010000780c */ /* 0x040fe20003f04270 */
[----:B------:R-:W-:-:S03]  /*0510*/  VIADD R16, R0, 0x2 ;  /* 0x0000000200107836 */ /* 0x000fc60000000000 */
[----:B------:R-:W-:Y:S02]  /*0520*/  SEL R22, R22, RZ, P0 ;  /* 0x000000ff16167207 */ /* 0x000fe40000000000 */
[----:B------:R-:W-:-:S04]  /*0530*/  ISETP.GE.AND P0, PT, R0, 0x3e, PT ;  /* 0x0000003e0000780c */ /* 0x000fc80003f06270 */
[----:B------:R-:W-:Y:S02]  /*0540*/  SEL R16, R16, RZ, !P0 ;  /* 0x000000ff10107207 */ /* 0x000fe40004000000 */
[----:B------:R-:W-:-:S03]  /*0550*/  ISETP.GT.AND P0, PT, R0, 0x3d, PT ;  /* 0x0000003d0000780c */ /* 0x000fc60003f04270 */
[----:B------:R-:W-:Y:S02]  /*0560*/  VIADD R0, R16, 0x40 ;  /* 0x0000004010007836 */ /* 0x000fe40000000000 */
[----:B------:R-:W-:-:S08]  /*0570*/  VIADD R17, R25, 0x30c0 ;  /* 0x000030c019117836 */ /* 0x000fd00000000000 */
[----:B------:R-:W-:Y:S01]  /*0580*/  @!P0 IMAD.MOV R0, RZ, RZ, R16 ;  /* 0x000000ffff008224 */ /* 0x000fe200078e0210 */
[----:B------:R-:W-:Y:S01]  /*0590*/  ISETP.GE.U32.AND P0, PT, R24, 0x40, PT ;  /* 0x000000401800780c */ /* 0x000fe20003f06070 */
[----:B------:R-:W-:Y:S01]  /*05a0*/  IMAD.WIDE R8, R17, 0x4, R8 ;  /* 0x0000000411087825 */ /* 0x000fe200078e0208 */
[----:B------:R-:W-:-:S11]  /*05b0*/  CS2R R16, SRZ ;  /* 0x0000000000107805 */ /* 0x000fd6000001ff00 */
[----:B------:R-:W4:Y:S01]  /*05c0*/  @!P0 LDG.E.64 R16, desc[UR4][R8.64] ;  /* 0x0000000408108981 */ /* 0x000f22000c1e1b00 */
[----:B------:R-:W-:Y:S02]  /*05d0*/  IMAD R23, R18, R22, RZ ;  /* 0x0000001612177224 */ /* 0x000fe400078e02ff */
[----:B------:R-:W-:Y:S02]  /*05e0*/  IMAD R27, R22, R19, RZ ;  /* 0x00000013161b7224 */ /* 0x000fe400078e02ff */
[-C--:B------:R-:W-:Y:S02]  /*05f0*/  IMAD R19, R19, R0.reuse, R23 ;  /* 0x0000000013137224 */ /* 0x080fe400078e0217 */
[----:B------:R-:W-:-:S04]  /*0600*/  IMAD R0, R18, R0, R27 ;  /* 0x0000000012007224 */ /* 0x000fc800078e021b */
[----:B------:R-:W-:Y:S01]  /*0610*/  IMAD.IADD R0, R19, 0x1, -R0 ;  /* 0x0000000113007824 */ /* 0x000fe200078e0a00 */
[----:B-----5:R-:W-:Y:S01]  /*0620*/  SEL R2, R2, RZ, P5 ;  /* 0x000000ff02027207 */ /* 0x020fe20002800000 */
[----:B------:R-:W-:Y:S01]  /*0630*/  FADD R23, R26, R10 ;  /* 0x0000000a1a177221 */ /* 0x000fe20000000000 */
[----:B------:R-:W-:Y:S02]  /*0640*/  SEL R3, R3, RZ, P5 ;  /* 0x000000ff03037207 */ /* 0x000fe40002800000 */
[----:B------:R-:W-:Y:S01]  /*0650*/  I2FP.F32.S32 R0, R0 ;  /* 0x0000000000007245 */ /* 0x000fe20000201400 */
[----:B------:R-:W-:Y:S01]  /*0660*/  FADD R28, R28, R11 ;  /* 0x0000000b1c1c7221 */ /* 0x000fe20000000000 */
[----:B---3--:R-:W-:Y:S02]  /*0670*/  SEL R6, R6, RZ, P1 ;  /* 0x000000ff06067207 */ /* 0x008fe40000800000 */
[----:B------:R-:W-:Y:S02]  /*0680*/  SEL R7, R7, RZ, P1 ;  /* 0x000000ff07077207 */ /* 0x000fe40000800000 */
[----:B------:R-:W-:Y:S01]  /*0690*/  FSETP.GT.AND P1, PT, |R0|, 8.50705917302346158658e+37, PT ;  /* 0x7e8000000000780b */ /* 0x000fe20003f24200 */
[----:B------:R-:W-:Y:S01]  /*06a0*/  FADD R23, R23, R2 ;  /* 0x0000000217177221 */ /* 0x000fe20000000000 */
[----:B------:R-:W-:Y:S01]  /*06b0*/  FADD R28, R28, R3 ;  /* 0x000000031c1c7221 */ /* 0x000fe20000000000 */
[----:B------:R-:W-:Y:S01]  /*06c0*/  SEL R14, R14, RZ, P3 ;  /* 0x000000ff0e0e7207 */ /* 0x000fe20001800000 */
[----:B------:R-:W0:Y:S01]  /*06d0*/  LDC.64 R2, c[0x0][0x218] ;  /* 0x00008600ff027b82 */ /* 0x000e220000000a00 */
[----:B------:R-:W-:-:S02]  /*06e0*/  SEL R15, R15, RZ, P3 ;  /* 0x000000ff0f0f7207 */ /* 0x000fc40001800000 */
[----:B------:R-:W-:Y:S01]  /*06f0*/  FSETP.GEU.AND P3, PT, |R0|, 1.175494350822287508e-38, PT ;  /* 0x008000000000780b */ /* 0x000fe20003f6e200 */
[----:B------:R-:W-:Y:S01]  /*0700*/  FADD R23, R23, R6 ;  /* 0x0000000617177221 */ /* 0x000fe20000000000 */
[----:B------:R-:W-:Y:S01]  /*0710*/  SEL R4, R4, RZ, P4 ;  /* 0x000000ff04047207 */ /* 0x000fe20002000000 */
[----:B------:R-:W-:Y:S01]  /*0720*/  FADD R28, R28, R7 ;  /* 0x000000071c1c7221 */ /* 0x000fe20000000000 */
[----:B------:R-:W-:-:S03]  /*0730*/  SEL R5, R5, RZ, P4 ;  /* 0x000000ff05057207 */ /* 0x000fc60002000000 */
[----:B------:R-:W-:Y:S02]  /*0740*/  FADD R23, R23, R4 ;  /* 0x0000000417177221 */ /* 0x000fe40000000000 */
[----:B------:R-:W-:Y:S01]  /*0750*/  FADD R28, R28, R5 ;  /* 0x000000051c1c7221 */ /* 0x000fe20000000000 */
[----:B------:R-:W-:Y:S01]  /*0760*/  @P1 FMUL R0, R0, 0.25 ;  /* 0x3e80000000001820 */ /* 0x000fe20000400000 */
[----:B------:R-:W-:Y:S02]  /*0770*/  FADD R23, R23, R14 ;  /* 0x0000000e17177221 */ /* 0x000fe40000000000 */
[----:B------:R-:W-:Y:S01]  /*0780*/  FADD R28, R28, R15 ;  /* 0x0000000f1c1c7221 */ /* 0x000fe20000000000 */
[----:B------:R-:W-:-:S06]  /*0790*/  @!P3 FMUL R0, R0, 16777216 ;  /* 0x4b8000000000b820 */ /* 0x000fcc0000400000 */
[----:B------:R-:W1:Y:S01]  /*07a0*/  MUFU.RCP R0, R0 ;  /* 0x0000000000007308 */ /* 0x000e620000001000 */
[----:B0-----:R-:W-:Y:S01]  /*07b0*/  IMAD.WIDE R2, R25, 0x4, R2 ;  /* 0x0000000419027825 */ /* 0x001fe200078e0202 */
[----:B--2---:R-:W-:Y:S02]  /*07c0*/  SEL R12, R12, RZ, P6 ;  /* 0x000000ff0c0c7207 */ /* 0x004fe40003000000 */
[----:B------:R-:W-:-:S03]  /*07d0*/  SEL R13, R13, RZ, P6 ;  /* 0x000000ff0d0d7207 */ /* 0x000fc60003000000 */
[----:B------:R-:W-:Y:S02]  /*07e0*/  FADD R23, R23, R12 ;  /* 0x0000000c17177221 */ /* 0x000fe40000000000 */
[----:B------:R-:W-:Y:S01]  /*07f0*/  FADD R28, R28, R13 ;  /* 0x0000000d1c1c7221 */ /* 0x000fe20000000000 */
[----:B----4-:R-:W-:Y:S02]  /*0800*/  SEL R20, R20, RZ, P2 ;  /* 0x000000ff14147207 */ /* 0x010fe40001000000 */
[----:B------:R-:W-:-:S03]  /*0810*/  SEL R21, R21, RZ, P2 ;  /* 0x000000ff15157207 */ /* 0x000fc60001000000 */
[----:B------:R-:W-:Y:S02]  /*0820*/  FADD R23, R23, R20 ;  /* 0x0000001417177221 */ /* 0x000fe40000000000 */
[----:B------:R-:W-:Y:S01]  /*0830*/  FADD R28, R28, R21 ;  /* 0x000000151c1c7221 */ /* 0x000fe20000000000 */
[----:B------:R-:W-:Y:S02]  /*0840*/  SEL R16, R16, RZ, !P0 ;  /* 0x000000ff10107207 */ /* 0x000fe40004000000 */
[----:B------:R-:W-:-:S03]  /*0850*/  SEL R17, R17, RZ, !P0 ;  /* 0x000000ff11117207 */ /* 0x000fc60004000000 */
[----:B------:R-:W-:Y:S02]  /*0860*/  FADD R16, R23, R16 ;  /* 0x0000001017107221 */ /* 0x000fe40000000000 */
[----:B------:R-:W-:Y:S02]  /*0870*/  FADD R17, R28, R17 ;  /* 0x000000111c117221 */ /* 0x000fe40000000000 */
[----:B------:R-:W-:Y:S02]  /*0880*/  @P1 FMUL R16, R16, 0.25 ;  /* 0x3e80000010101820 */ /* 0x000fe40000400000 */
[----:B------:R-:W-:Y:S02]  /*0890*/  @P1 FMUL R17, R17, 0.25 ;  /* 0x3e80000011111820 */ /* 0x000fe40000400000 */
[----:B------:R-:W-:Y:S02]  /*08a0*/  @!P3 FMUL R16, R16, 16777216 ;  /* 0x4b8000001010b820 */ /* 0x000fe40000400000 */
[----:B------:R-:W-:-:S02]  /*08b0*/  @!P3 FMUL R17, R17, 16777216 ;  /* 0x4b8000001111b820 */ /* 0x000fc40000400000 */
[C---:B-1----:R-:W-:Y:S02]  /*08c0*/  FMUL R16, R0.reuse, R16 ;  /* 0x0000001000107220 */ /* 0x042fe40000400000 */
[----:B------:R-:W-:-:S05]  /*08d0*/  FMUL R17, R0, R17 ;  /* 0x0000001100117220 */ /* 0x000fca0000400000 */
[----:B------:R-:W-:Y:S01]  /*08e0*/  STG.E.64 desc[UR4][R2.64], R16 ;  /* 0x0000001002007986 */ /* 0x000fe2000c101b04 */
[----:B------:R-:W-:Y:S05]  /*08f0*/  EXIT ;  /* 0x000000000000794d */ /* 0x000fea0003800000 */
.L_x_0:
[----:B------:R-:W-:-:S00]  /*0900*/  BRA `(.L_x_0) ;  /* 0xfffffffc00fc7947 */ /* 0x000fc0000383ffff */
[----:B------:R-:W-:-:S00]  /*0910*/  NOP ;  /* 0x0000000000007918 */ /* 0x000fc00000000000 */
        /* <DEDUP_REMOVED lines=14> */
.L_x_1:


//--------------------- .nv.constant0.triton_poi_fused_avg_pool2d_9 --------------------------
	.section	.nv.constant0.triton_poi_fused_avg_pool2d_9,"a",@progbits
	.sectionflags	@""
	.align	4
.nv.constant0.triton_poi_fused_avg_pool2d_9:
	.zero		548
